//
// Generated by NVIDIA NVVM Compiler
//
// Compiler Build ID: CL-36424714
// Cuda compilation tools, release 13.0, V13.0.88
// Based on NVVM 20.0.0
//

.version 9.0
.target sm_100
.address_size 64

	// .globl	_Z16kernel_divergentPiS_
// _ZZ22kernel_divergent_fixedPiS_E12vectorShared has been demoted

.visible .entry _Z16kernel_divergentPiS_(
	.param .u64 .ptr .align 1 _Z16kernel_divergentPiS__param_0,
	.param .u64 .ptr .align 1 _Z16kernel_divergentPiS__param_1
)
{
	.reg .pred 	%p<11>;
	.reg .b32 	%r<33>;
	.reg .b64 	%rd<7>;

	ld.param.u64 	%rd4, [_Z16kernel_divergentPiS__param_0];
	ld.param.u64 	%rd3, [_Z16kernel_divergentPiS__param_1];
	cvta.to.global.u64 	%rd1, %rd4;
	mov.u32 	%r1, %tid.x;
	mul.wide.u32 	%rd5, %r1, 4;
	add.s64 	%rd2, %rd1, %rd5;
	setp.gt.u32 	%p1, %r1, 511;
	@%p1 bra 	$L__BB0_2;
	ld.global.u32 	%r2, [%rd2];
	ld.global.u32 	%r3, [%rd2+2048];
	add.s32 	%r4, %r3, %r2;
	st.global.u32 	[%rd2], %r4;
$L__BB0_2:
	setp.gt.u32 	%p2, %r1, 255;
	@%p2 bra 	$L__BB0_4;
	ld.global.u32 	%r5, [%rd2];
	ld.global.u32 	%r6, [%rd2+1024];
	add.s32 	%r7, %r6, %r5;
	st.global.u32 	[%rd2], %r7;
$L__BB0_4:
	setp.gt.u32 	%p3, %r1, 127;
	@%p3 bra 	$L__BB0_6;
	ld.global.u32 	%r8, [%rd2];
	ld.global.u32 	%r9, [%rd2+512];
	add.s32 	%r10, %r9, %r8;
	st.global.u32 	[%rd2], %r10;
$L__BB0_6:
	setp.gt.u32 	%p4, %r1, 63;
	@%p4 bra 	$L__BB0_8;
	ld.global.u32 	%r11, [%rd2];
	ld.global.u32 	%r12, [%rd2+256];
	add.s32 	%r13, %r12, %r11;
	st.global.u32 	[%rd2], %r13;
$L__BB0_8:
	setp.gt.u32 	%p5, %r1, 31;
	@%p5 bra 	$L__BB0_10;
	ld.global.u32 	%r14, [%rd2];
	ld.global.u32 	%r15, [%rd2+128];
	add.s32 	%r16, %r15, %r14;
	st.global.u32 	[%rd2], %r16;
$L__BB0_10:
	setp.gt.u32 	%p6, %r1, 15;
	@%p6 bra 	$L__BB0_12;
	ld.global.u32 	%r17, [%rd2];
	ld.global.u32 	%r18, [%rd2+64];
	add.s32 	%r19, %r18, %r17;
	st.global.u32 	[%rd2], %r19;
$L__BB0_12:
	setp.gt.u32 	%p7, %r1, 7;
	@%p7 bra 	$L__BB0_14;
	ld.global.u32 	%r20, [%rd2];
	ld.global.u32 	%r21, [%rd2+32];
	add.s32 	%r22, %r21, %r20;
	st.global.u32 	[%rd2], %r22;
$L__BB0_14:
	setp.gt.u32 	%p8, %r1, 3;
	@%p8 bra 	$L__BB0_16;
	ld.global.u32 	%r23, [%rd2];
	ld.global.u32 	%r24, [%rd2+16];
	add.s32 	%r25, %r24, %r23;
	st.global.u32 	[%rd2], %r25;
$L__BB0_16:
	setp.gt.u32 	%p9, %r1, 1;
	@%p9 bra 	$L__BB0_18;
	ld.global.u32 	%r26, [%rd2];
	ld.global.u32 	%r27, [%rd2+8];
	add.s32 	%r28, %r27, %r26;
	st.global.u32 	[%rd2], %r28;
$L__BB0_18:
	setp.ne.s32 	%p10, %r1, 0;
	@%p10 bra 	$L__BB0_20;
	ld.global.u32 	%r29, [%rd2];
	ld.global.u32 	%r30, [%rd1+4];
	add.s32 	%r31, %r30, %r29;
	st.global.u32 	[%rd2], %r31;
	ld.global.u32 	%r32, [%rd1];
	cvta.to.global.u64 	%rd6, %rd3;
	st.global.u32 	[%rd6], %r32;
$L__BB0_20:
	ret;

}
	// .globl	_Z22kernel_divergent_fixedPiS_
.visible .entry _Z22kernel_divergent_fixedPiS_(
	.param .u64 .ptr .align 1 _Z22kernel_divergent_fixedPiS__param_0,
	.param .u64 .ptr .align 1 _Z22kernel_divergent_fixedPiS__param_1
)
{
	.reg .pred 	%p<11>;
	.reg .b32 	%r<37>;
	.reg .b64 	%rd<7>;
	// demoted variable
	.shared .align 4 .b8 _ZZ22kernel_divergent_fixedPiS_E12vectorShared[4096];
	ld.param.u64 	%rd2, [_Z22kernel_divergent_fixedPiS__param_0];
	ld.param.u64 	%rd1, [_Z22kernel_divergent_fixedPiS__param_1];
	cvta.to.global.u64 	%rd3, %rd2;
	mov.u32 	%r1, %tid.x;
	mul.wide.u32 	%rd4, %r1, 4;
	add.s64 	%rd5, %rd3, %rd4;
	ld.global.u32 	%r3, [%rd5];
	shl.b32 	%r4, %r1, 2;
	mov.u32 	%r5, _ZZ22kernel_divergent_fixedPiS_E12vectorShared;
	add.s32 	%r2, %r5, %r4;
	st.shared.u32 	[%r2], %r3;
	bar.sync 	0;
	setp.gt.u32 	%p1, %r1, 511;
	@%p1 bra 	$L__BB1_2;
	ld.shared.u32 	%r6, [%r2];
	ld.shared.u32 	%r7, [%r2+2048];
	add.s32 	%r8, %r7, %r6;
	st.shared.u32 	[%r2], %r8;
$L__BB1_2:
	setp.gt.u32 	%p2, %r1, 255;
	@%p2 bra 	$L__BB1_4;
	ld.shared.u32 	%r9, [%r2];
	ld.shared.u32 	%r10, [%r2+1024];
	add.s32 	%r11, %r10, %r9;
	st.shared.u32 	[%r2], %r11;
$L__BB1_4:
	setp.gt.u32 	%p3, %r1, 127;
	@%p3 bra 	$L__BB1_6;
	ld.shared.u32 	%r12, [%r2];
	ld.shared.u32 	%r13, [%r2+512];
	add.s32 	%r14, %r13, %r12;
	st.shared.u32 	[%r2], %r14;
$L__BB1_6:
	setp.gt.u32 	%p4, %r1, 63;
	@%p4 bra 	$L__BB1_8;
	ld.shared.u32 	%r15, [%r2];
	ld.shared.u32 	%r16, [%r2+256];
	add.s32 	%r17, %r16, %r15;
	st.shared.u32 	[%r2], %r17;
$L__BB1_8:
	setp.gt.u32 	%p5, %r1, 31;
	@%p5 bra 	$L__BB1_10;
	ld.shared.u32 	%r18, [%r2];
	ld.shared.u32 	%r19, [%r2+128];
	add.s32 	%r20, %r19, %r18;
	st.shared.u32 	[%r2], %r20;
$L__BB1_10:
	setp.gt.u32 	%p6, %r1, 15;
	@%p6 bra 	$L__BB1_12;
	ld.shared.u32 	%r21, [%r2];
	ld.shared.u32 	%r22, [%r2+64];
	add.s32 	%r23, %r22, %r21;
	st.shared.u32 	[%r2], %r23;
$L__BB1_12:
	setp.gt.u32 	%p7, %r1, 7;
	@%p7 bra 	$L__BB1_14;
	ld.shared.u32 	%r24, [%r2];
	ld.shared.u32 	%r25, [%r2+32];
	add.s32 	%r26, %r25, %r24;
	st.shared.u32 	[%r2], %r26;
$L__BB1_14:
	setp.gt.u32 	%p8, %r1, 3;
	@%p8 bra 	$L__BB1_16;
	ld.shared.u32 	%r27, [%r2];
	ld.shared.u32 	%r28, [%r2+16];
	add.s32 	%r29, %r28, %r27;
	st.shared.u32 	[%r2], %r29;
$L__BB1_16:
	setp.gt.u32 	%p9, %r1, 1;
	@%p9 bra 	$L__BB1_18;
	ld.shared.u32 	%r30, [%r2];
	ld.shared.u32 	%r31, [%r2+8];
	add.s32 	%r32, %r31, %r30;
	st.shared.u32 	[%r2], %r32;
$L__BB1_18:
	setp.ne.s32 	%p10, %r1, 0;
	@%p10 bra 	$L__BB1_20;
	ld.shared.u32 	%r33, [%r2];
	ld.shared.u32 	%r34, [_ZZ22kernel_divergent_fixedPiS_E12vectorShared+4];
	add.s32 	%r35, %r34, %r33;
	st.shared.u32 	[%r2], %r35;
	ld.shared.u32 	%r36, [_ZZ22kernel_divergent_fixedPiS_E12vectorShared];
	cvta.to.global.u64 	%rd6, %rd1;
	st.global.u32 	[%rd6], %r36;
$L__BB1_20:
	ret;

}


// ===== COMPILED SASS (sm_100) =====

	.target	sm_100

	.elftype	@"ET_EXEC"


//--------------------- .note.nv.tkinfo           --------------------------
	.section	.note.nv.tkinfo,"",@"SHT_NOTE"
	.sectionflags	@"SHF_NOTE_NV_TKINFO"
	.tkinfo
        /*0018*/ 	.word	0x00000002
        /*0030*/ 	.string	""
        /*0030*/ 	.string	"ptxas"
        /*0030*/ 	.string	"Cuda compilation tools, release 13.0, V13.0.88"
        /*0030*/ 	.string	"Build cuda_13.0.r13.0/compiler.36424714_0"
        /*0030*/ 	.string	"-arch sm_100 -m 64 "



//--------------------- .note.nv.cuinfo           --------------------------
	.section	.note.nv.cuinfo,"",@"SHT_NOTE"
	.sectionflags	@"SHF_NOTE_NV_CUINFO"
        /*0018*/ 	.short	0x0002
        /*001a*/ 	.short	0x0064
        /*001c*/ 	.short	0x0082
	.zero		2


//--------------------- .nv.info                  --------------------------
	.section	.nv.info,"",@"SHT_CUDA_INFO"
	.align	4


	//----- nvinfo : EIATTR_REGCOUNT
	.align		4
        /*0000*/ 	.byte	0x04, 0x2f
        /*0002*/ 	.short	(.L_1 - .L_0)
	.align		4
.L_0:
        /*0004*/ 	.word	index@(_Z16kernel_divergentPiS_)
        /*0008*/ 	.word	0x0000000e


	//----- nvinfo : EIATTR_FRAME_SIZE
	.align		4
.L_1:
        /*000c*/ 	.byte	0x04, 0x11
        /*000e*/ 	.short	(.L_3 - .L_2)
	.align		4
.L_2:
        /*0010*/ 	.word	index@(_Z16kernel_divergentPiS_)
        /*0014*/ 	.word	0x00000000


	//----- nvinfo : EIATTR_REGCOUNT
	.align		4
.L_3:
        /*0018*/ 	.byte	0x04, 0x2f
        /*001a*/ 	.short	(.L_5 - .L_4)
	.align		4
.L_4:
        /*001c*/ 	.word	index@(_Z22kernel_divergent_fixedPiS_)
        /*0020*/ 	.word	0x0000000a


	//----- nvinfo : EIATTR_FRAME_SIZE
	.align		4
.L_5:
        /*0024*/ 	.byte	0x04, 0x11
        /*0026*/ 	.short	(.L_7 - .L_6)
	.align		4
.L_6:
        /*0028*/ 	.word	index@(_Z22kernel_divergent_fixedPiS_)
        /*002c*/ 	.word	0x00000000


	//----- nvinfo : EIATTR_MIN_STACK_SIZE
	.align		4
.L_7:
        /*0030*/ 	.byte	0x04, 0x12
        /*0032*/ 	.short	(.L_9 - .L_8)
	.align		4
.L_8:
        /*0034*/ 	.word	index@(_Z22kernel_divergent_fixedPiS_)
        /*0038*/ 	.word	0x00000000


	//----- nvinfo : EIATTR_MIN_STACK_SIZE
	.align		4
.L_9:
        /*003c*/ 	.byte	0x04, 0x12
        /*003e*/ 	.short	(.L_11 - .L_10)
	.align		4
.L_10:
        /*0040*/ 	.word	index@(_Z16kernel_divergentPiS_)
        /*0044*/ 	.word	0x00000000
.L_11:


//--------------------- .nv.compat                --------------------------
	.section	.nv.compat,"",@"SHT_CUDA_COMPAT_INFO"
	.align	4
        /*0000*/ 	.byte	0x02, 0x09, 0x00, 0x00, 0x02, 0x02, 0x01, 0x00, 0x02, 0x05, 0x05, 0x00, 0x03, 0x07, 0x01, 0x01
        /*0010*/ 	.byte	0x02, 0x03, 0x00, 0x00, 0x02, 0x06, 0x01, 0x00, 0x04, 0x0b, 0x08, 0x00, 0x09, 0x00, 0x00, 0x00
        /*0020*/ 	.byte	0x00, 0x00, 0x00, 0x00


//--------------------- .nv.info._Z22kernel_divergent_fixedPiS_ --------------------------
	.section	.nv.info._Z22kernel_divergent_fixedPiS_,"",@"SHT_CUDA_INFO"
	.sectionflags	@""
	.align	4


	//----- nvinfo : EIATTR_CUDA_API_VERSION
	.align		4
        /*0000*/ 	.byte	0x04, 0x37
        /*0002*/ 	.short	(.L_13 - .L_12)
.L_12:
        /*0004*/ 	.word	0x00000082


	//----- nvinfo : EIATTR_KPARAM_INFO
	.align		4
.L_13:
        /*0008*/ 	.byte	0x04, 0x17
        /*000a*/ 	.short	(.L_15 - .L_14)
.L_14:
        /*000c*/ 	.word	0x00000000
        /*0010*/ 	.short	0x0001
        /*0012*/ 	.short	0x0008
        /*0014*/ 	.byte	0x00, 0xf5, 0x21, 0x00


	//----- nvinfo : EIATTR_KPARAM_INFO
	.align		4
.L_15:
        /*0018*/ 	.byte	0x04, 0x17
        /*001a*/ 	.short	(.L_17 - .L_16)
.L_16:
        /*001c*/ 	.word	0x00000000
        /*0020*/ 	.short	0x0000
        /*0022*/ 	.short	0x0000
        /*0024*/ 	.byte	0x00, 0xf5, 0x21, 0x00


	//----- nvinfo : EIATTR_SPARSE_MMA_MASK
	.align		4
.L_17:
        /*0028*/ 	.byte	0x03, 0x50
        /*002a*/ 	.short	0x0000


	//----- nvinfo : EIATTR_MAXREG_COUNT
	.align		4
        /*002c*/ 	.byte	0x03, 0x1b
        /*002e*/ 	.short	0x00ff


	//----- nvinfo : EIATTR_NUM_BARRIERS
	.align		4
        /*0030*/ 	.byte	0x02, 0x4c
        /*0032*/ 	.byte	0x01
	.zero		1


	//----- nvinfo : EIATTR_MERCURY_ISA_VERSION
	.align		4
        /*0034*/ 	.byte	0x03, 0x5f
        /*0036*/ 	.short	0x0101


	//----- nvinfo : EIATTR_VRC_CTA_INIT_COUNT
	.align		4
        /*0038*/ 	.byte	0x02, 0x4a
	.zero		1
	.zero		1


	//----- nvinfo : EIATTR_EXIT_INSTR_OFFSETS
	.align		4
        /*003c*/ 	.byte	0x04, 0x1c
        /*003e*/ 	.short	(.L_19 - .L_18)


	//   ....[0]....
.L_18:
        /*0040*/ 	.word	0x000003a0


	//   ....[1]....
        /*0044*/ 	.word	0x00000420


	//----- nvinfo : EIATTR_CBANK_PARAM_SIZE
	.align		4
.L_19:
        /*0048*/ 	.byte	0x03, 0x19
        /*004a*/ 	.short	0x0010


	//----- nvinfo : EIATTR_PARAM_CBANK
	.align		4
        /*004c*/ 	.byte	0x04, 0x0a
        /*004e*/ 	.short	(.L_21 - .L_20)
	.align		4
.L_20:
        /*0050*/ 	.word	index@(.nv.constant0._Z22kernel_divergent_fixedPiS_)
        /*0054*/ 	.short	0x0380
        /*0056*/ 	.short	0x0010


	//----- nvinfo : EIATTR_SW_WAR
	.align		4
.L_21:
        /*0058*/ 	.byte	0x04, 0x36
        /*005a*/ 	.short	(.L_23 - .L_22)
.L_22:
        /*005c*/ 	.word	0x00000008
.L_23:


//--------------------- .nv.info._Z16kernel_divergentPiS_ --------------------------
	.section	.nv.info._Z16kernel_divergentPiS_,"",@"SHT_CUDA_INFO"
	.sectionflags	@""
	.align	4


	//----- nvinfo : EIATTR_CUDA_API_VERSION
	.align		4
        /*0000*/ 	.byte	0x04, 0x37
        /*0002*/ 	.short	(.L_25 - .L_24)
.L_24:
        /*0004*/ 	.word	0x00000082


	//----- nvinfo : EIATTR_KPARAM_INFO
	.align		4
.L_25:
        /*0008*/ 	.byte	0x04, 0x17
        /*000a*/ 	.short	(.L_27 - .L_26)
.L_26:
        /*000c*/ 	.word	0x00000000
        /*0010*/ 	.short	0x0001
        /*0012*/ 	.short	0x0008
        /*0014*/ 	.byte	0x00, 0xf5, 0x21, 0x00


	//----- nvinfo : EIATTR_KPARAM_INFO
	.align		4
.L_27:
        /*0018*/ 	.byte	0x04, 0x17
        /*001a*/ 	.short	(.L_29 - .L_28)
.L_28:
        /*001c*/ 	.word	0x00000000
        /*0020*/ 	.short	0x0000
        /*0022*/ 	.short	0x0000
        /*0024*/ 	.byte	0x00, 0xf5, 0x21, 0x00


	//----- nvinfo : EIATTR_SPARSE_MMA_MASK
	.align		4
.L_29:
        /*0028*/ 	.byte	0x03, 0x50
        /*002a*/ 	.short	0x0000


	//----- nvinfo : EIATTR_MAXREG_COUNT
	.align		4
        /*002c*/ 	.byte	0x03, 0x1b
        /*002e*/ 	.short	0x00ff


	//----- nvinfo : EIATTR_MERCURY_ISA_VERSION
	.align		4
        /*0030*/ 	.byte	0x03, 0x5f
        /*0032*/ 	.short	0x0101


	//----- nvinfo : EIATTR_VRC_CTA_INIT_COUNT
	.align		4
        /*0034*/ 	.byte	0x02, 0x4a
	.zero		1
	.zero		1


	//----- nvinfo : EIATTR_EXIT_INSTR_OFFSETS
	.align		4
        /*0038*/ 	.byte	0x04, 0x1c
        /*003a*/ 	.short	(.L_31 - .L_30)


	//   ....[0]....
.L_30:
        /*003c*/ 	.word	0x00000500


	//   ....[1]....
        /*0040*/ 	.word	0x00000590


	//----- nvinfo : EIATTR_CRS_STACK_SIZE
	.align		4
.L_31:
        /*0044*/ 	.byte	0x04, 0x1e
        /*0046*/ 	.short	(.L_33 - .L_32)
.L_32:
        /*0048*/ 	.word	0x00000000


	//----- nvinfo : EIATTR_CBANK_PARAM_SIZE
	.align		4
.L_33:
        /*004c*/ 	.byte	0x03, 0x19
        /*004e*/ 	.short	0x0010


	//----- nvinfo : EIATTR_PARAM_CBANK
	.align		4
        /*0050*/ 	.byte	0x04, 0x0a
        /*0052*/ 	.short	(.L_35 - .L_34)
	.align		4
.L_34:
        /*0054*/ 	.word	index@(.nv.constant0._Z16kernel_divergentPiS_)
        /*0058*/ 	.short	0x0380
        /*005a*/ 	.short	0x0010


	//----- nvinfo : EIATTR_SW_WAR
	.align		4
.L_35:
        /*005c*/ 	.byte	0x04, 0x36
        /*005e*/ 	.short	(.L_37 - .L_36)
.L_36:
        /*0060*/ 	.word	0x00000008
.L_37:


//--------------------- .nv.callgraph             --------------------------
	.section	.nv.callgraph,"",@"SHT_CUDA_CALLGRAPH"
	.align	4
	.sectionentsize	8
	.align		4
        /*0000*/ 	.word	0x00000000
	.align		4
        /*0004*/ 	.word	0xffffffff
	.align		4
        /*0008*/ 	.word	0x00000000
	.align		4
        /*000c*/ 	.word	0xfffffffe
	.align		4
        /*0010*/ 	.word	0x00000000
	.align		4
        /*0014*/ 	.word	0xfffffffd
	.align		4
        /*0018*/ 	.word	0x00000000
	.align		4
        /*001c*/ 	.word	0xfffffffc


//--------------------- .text._Z22kernel_divergent_fixedPiS_ --------------------------
	.section	.text._Z22kernel_divergent_fixedPiS_,"ax",@progbits
	.align	128
        .global         _Z22kernel_divergent_fixedPiS_
        .type           _Z22kernel_divergent_fixedPiS_,@function
        .size           _Z22kernel_divergent_fixedPiS_,(.L_x_20 - _Z22kernel_divergent_fixedPiS_)
        .other          _Z22kernel_divergent_fixedPiS_,@"STO_CUDA_ENTRY STV_DEFAULT"
_Z22kernel_divergent_fixedPiS_:
.text._Z22kernel_divergent_fixedPiS_:
[----:B------:R-:W-:Y:S01]  /*0000*/  LDC R1, c[0x0][0x37c] ;  /* 0x0000df00ff017b82 */ /* 0x000fe20000000800 */
[----:B------:R-:W0:Y:S07]  /*0010*/  S2R R0, SR_TID.X ;  /* 0x0000000000007919 */ /* 0x000e2e0000002100 */
[----:B------:R-:W0:Y:S01]  /*0020*/  LDC.64 R4, c[0x0][0x380] ;  /* 0x0000e000ff047b82 */ /* 0x000e220000000a00 */
[----:B------:R-:W1:Y:S01]  /*0030*/  LDCU.64 UR6, c[0x0][0x358] ;  /* 0x00006b00ff0677ac */ /* 0x000e620008000a00 */
[----:B0-----:R-:W-:-:S06]  /*0040*/  IMAD.WIDE.U32 R4, R0, 0x4, R4 ;  /* 0x0000000400047825 */ /* 0x001fcc00078e0004 */
[----:B-1----:R-:W2:Y:S01]  /*0050*/  LDG.E R5, desc[UR6][R4.64] ;  /* 0x0000000604057981 */ /* 0x002ea2000c1e1900 */
[----:B------:R-:W0:Y:S01]  /*0060*/  S2UR UR5, SR_CgaCtaId ;  /* 0x00000000000579c3 */ /* 0x000e220000008800 */
[----:B------:R-:W-:Y:S01]  /*0070*/  UMOV UR4, 0x400 ;  /* 0x0000040000047882 */ /* 0x000fe20000000000 */
[C---:B------:R-:W-:Y:S02]  /*0080*/  ISETP.GT.U32.AND P0, PT, R0.reuse, 0x1ff, PT ;  /* 0x000001ff0000780c */ /* 0x040fe40003f04070 */
[----:B------:R-:W-:Y:S01]  /*0090*/  ISETP.GT.U32.AND P1, PT, R0, 0xff, PT ;  /* 0x000000ff0000780c */ /* 0x000fe20003f24070 */
[----:B0-----:R-:W-:-:S06]  /*00a0*/  ULEA UR4, UR5, UR4, 0x18 ;  /* 0x0000000405047291 */ /* 0x001fcc000f8ec0ff */
[----:B------:R-:W-:-:S05]  /*00b0*/  LEA R2, R0, UR4, 0x2 ;  /* 0x0000000400027c11 */ /* 0x000fca000f8e10ff */
[----:B--2---:R-:W-:Y:S01]  /*00c0*/  STS [R2], R5 ;  /* 0x0000000502007388 */ /* 0x004fe20000000800 */
[----:B------:R-:W-:Y:S06]  /*00d0*/  BAR.SYNC.DEFER_BLOCKING 0x0 ;  /* 0x0000000000007b1d */ /* 0x000fec0000010000 */
[----:B------:R-:W-:Y:S04]  /*00e0*/  @!P0 LDS R3, [R2] ;  /* 0x0000000002038984 */ /* 0x000fe80000000800 */
[----:B------:R-:W0:Y:S04]  /*00f0*/  @!P0 LDS R6, [R2+0x800] ;  /* 0x0008000002068984 */ /* 0x000e280000000800 */
[----:B------:R-:W-:Y:S01]  /*0100*/  @!P1 LDS R4, [R2+0x400] ;  /* 0x0004000002049984 */ /* 0x000fe20000000800 */
[----:B0-----:R-:W-:-:S05]  /*0110*/  @!P0 IMAD.IADD R3, R3, 0x1, R6 ;  /* 0x0000000103038824 */ /* 0x001fca00078e0206 */
[----:B------:R-:W-:Y:S01]  /*0120*/  @!P0 STS [R2], R3 ;  /* 0x0000000302008388 */ /* 0x000fe20000000800 */
[----:B------:R-:W-:-:S03]  /*0130*/  ISETP.GT.U32.AND P0, PT, R0, 0x7f, PT ;  /* 0x0000007f0000780c */ /* 0x000fc60003f04070 */
[----:B------:R-:W0:Y:S02]  /*0140*/  @!P1 LDS R7, [R2] ;  /* 0x0000000002079984 */ /* 0x000e240000000800 */
[----:B0-----:R-:W-:-:S08]  /*0150*/  @!P1 IMAD.IADD R7, R4, 0x1, R7 ;  /* 0x0000000104079824 */ /* 0x001fd000078e0207 */
[----:B------:R-:W-:Y:S04]  /*0160*/  @!P0 LDS R4, [R2+0x200] ;  /* 0x0002000002048984 */ /* 0x000fe80000000800 */
        /* <DEDUP_REMOVED lines=31> */
[----:B------:R-:W-:-:S03]  /*0360*/  ISETP.NE.AND P1, PT, R0, RZ, PT ;  /* 0x000000ff0000720c */ /* 0x000fc60003f25270 */
[----:B------:R-:W0:Y:S02]  /*0370*/  @!P0 LDS R5, [R2] ;  /* 0x0000000002058984 */ /* 0x000e240000000800 */
[----:B0-----:R-:W-:-:S05]  /*0380*/  @!P0 IMAD.IADD R5, R4, 0x1, R5 ;  /* 0x0000000104058824 */ /* 0x001fca00078e0205 */
[----:B------:R0:W-:Y:S03]  /*0390*/  @!P0 STS [R2], R5 ;  /* 0x0000000502008388 */ /* 0x0001e60000000800 */
[----:B------:R-:W-:Y:S05]  /*03a0*/  @P1 EXIT ;  /* 0x000000000000194d */ /* 0x000fea0003800000 */
[----:B------:R-:W-:Y:S01]  /*03b0*/  LDS R3, [R2] ;  /* 0x0000000002037984 */ /* 0x000fe20000000800 */
[----:B0-----:R-:W0:Y:S03]  /*03c0*/  LDC.64 R4, c[0x0][0x388] ;  /* 0x0000e200ff047b82 */ /* 0x001e260000000a00 */
[----:B------:R-:W1:Y:S02]  /*03d0*/  LDS R0, [UR4+0x4] ;  /* 0x00000404ff007984 */ /* 0x000e640008000800 */
[----:B-1----:R-:W-:-:S05]  /*03e0*/  IMAD.IADD R3, R0, 0x1, R3 ;  /* 0x0000000100037824 */ /* 0x002fca00078e0203 */
[----:B------:R-:W-:Y:S04]  /*03f0*/  STS [R2], R3 ;  /* 0x0000000302007388 */ /* 0x000fe80000000800 */
[----:B------:R-:W0:Y:S04]  /*0400*/  LDS R7, [UR4] ;  /* 0x00000004ff077984 */ /* 0x000e280008000800 */
[----:B0-----:R-:W-:Y:S01]  /*0410*/  STG.E desc[UR6][R4.64], R7 ;  /* 0x0000000704007986 */ /* 0x001fe2000c101906 */
[----:B------:R-:W-:Y:S05]  /*0420*/  EXIT ;  /* 0x000000000000794d */ /* 0x000fea0003800000 */
.L_x_0:
[----:B------:R-:W-:-:S00]  /*0430*/  BRA `(.L_x_0) ;  /* 0xfffffffc00fc7947 */ /* 0x000fc0000383ffff */
[----:B------:R-:W-:-:S00]  /*0440*/  NOP ;  /* 0x0000000000007918 */ /* 0x000fc00000000000 */
        /* <DEDUP_REMOVED lines=11> */
.L_x_20:


//--------------------- .text._Z16kernel_divergentPiS_ --------------------------
	.section	.text._Z16kernel_divergentPiS_,"ax",@progbits
	.align	128
        .global         _Z16kernel_divergentPiS_
        .type           _Z16kernel_divergentPiS_,@function
        .size           _Z16kernel_divergentPiS_,(.L_x_21 - _Z16kernel_divergentPiS_)
        .other          _Z16kernel_divergentPiS_,@"STO_CUDA_ENTRY STV_DEFAULT"
_Z16kernel_divergentPiS_:
.text._Z16kernel_divergentPiS_:
[----:B------:R-:W-:Y:S01]  /*0000*/  LDC R1, c[0x0][0x37c] ;  /* 0x0000df00ff017b82 */ /* 0x000fe20000000800 */
[----:B------:R-:W0:Y:S07]  /*0010*/  S2R R7, SR_TID.X ;  /* 0x0000000000077919 */ /* 0x000e2e0000002100 */
[----:B------:R-:W1:Y:S01]  /*0020*/  LDC.64 R2, c[0x0][0x380] ;  /* 0x0000e000ff027b82 */ /* 0x000e620000000a00 */
[----:B------:R-:W2:Y:S01]  /*0030*/  LDCU.64 UR4, c[0x0][0x358] ;  /* 0x00006b00ff0477ac */ /* 0x000ea20008000a00 */
[----:B------:R-:W-:Y:S01]  /*0040*/  BSSY.RECONVERGENT B0, `(.L_x_1) ;  /* 0x0000010000007945 */ /* 0x000fe20003800200 */
[C---:B0-----:R-:W-:Y:S01]  /*0050*/  ISETP.GT.U32.AND P4, PT, R7.reuse, 0x1ff, PT ;  /* 0x000001ff0700780c */ /* 0x041fe20003f84070 */
[C---:B-1----:R-:W-:Y:S01]  /*0060*/  IMAD.WIDE.U32 R2, R7.reuse, 0x4, R2 ;  /* 0x0000000407027825 */ /* 0x042fe200078e0002 */
[----:B------:R-:W-:-:S02]  /*0070*/  ISETP.GT.U32.AND P2, PT, R7, 0x3f, PT ;  /* 0x0000003f0700780c */ /* 0x000fc40003f44070 */
[C---:B------:R-:W-:Y:S02]  /*0080*/  ISETP.GT.U32.AND P5, PT, R7.reuse, 0xff, PT ;  /* 0x000000ff0700780c */ /* 0x040fe40003fa4070 */
[----:B------:R-:W-:Y:S02]  /*0090*/  P2R R0, PR, RZ, 0x4 ;  /* 0x00000004ff007803 */ /* 0x000fe40000000000 */
[C---:B------:R-:W-:Y:S02]  /*00a0*/  ISETP.GT.U32.AND P6, PT, R7.reuse, 0x7f, PT ;  /* 0x0000007f0700780c */ /* 0x040fe40003fc4070 */
[C---:B------:R-:W-:Y:S02]  /*00b0*/  ISETP.GT.U32.AND P0, PT, R7.reuse, 0x1f, PT ;  /* 0x0000001f0700780c */ /* 0x040fe40003f04070 */
[C---:B------:R-:W-:Y:S02]  /*00c0*/  ISETP.GT.U32.AND P1, PT, R7.reuse, 0xf, PT ;  /* 0x0000000f0700780c */ /* 0x040fe40003f24070 */
[----:B------:R-:W-:-:S02]  /*00d0*/  ISETP.GT.U32.AND P2, PT, R7, 0x7, PT ;  /* 0x000000070700780c */ /* 0x000fc40003f44070 */
[----:B------:R-:W-:Y:S01]  /*00e0*/  ISETP.GT.U32.AND P3, PT, R7, 0x3, PT ;  /* 0x000000030700780c */ /* 0x000fe20003f64070 */
[----:B--2---:R-:W-:-:S12]  /*00f0*/  @P4 BRA `(.L_x_2) ;  /* 0x0000000000104947 */ /* 0x004fd80003800000 */
[----:B------:R-:W2:Y:S04]  /*0100*/  LDG.E R0, desc[UR4][R2.64] ;  /* 0x0000000402007981 */ /* 0x000ea8000c1e1900 */
[----:B------:R-:W2:Y:S02]  /*0110*/  LDG.E R5, desc[UR4][R2.64+0x800] ;  /* 0x0008000402057981 */ /* 0x000ea4000c1e1900 */
[----:B--2---:R-:W-:-:S05]  /*0120*/  IMAD.IADD R5, R0, 0x1, R5 ;  /* 0x0000000100057824 */ /* 0x004fca00078e0205 */
[----:B------:R0:W-:Y:S02]  /*0130*/  STG.E desc[UR4][R2.64], R5 ;  /* 0x0000000502007986 */ /* 0x0001e4000c101904 */
.L_x_2:
[----:B------:R-:W-:Y:S05]  /*0140*/  BSYNC.RECONVERGENT B0 ;  /* 0x0000000000007941 */ /* 0x000fea0003800200 */
.L_x_1:
[----:B------:R-:W-:Y:S01]  /*0150*/  BSSY.RECONVERGENT B0, `(.L_x_3) ;  /* 0x0000007000007945 */ /* 0x000fe20003800200 */
[----:B------:R-:W-:-:S03]  /*0160*/  ISETP.GT.U32.AND P4, PT, R7, 0x1, PT ;  /* 0x000000010700780c */ /* 0x000fc60003f84070 */
[----:B------:R-:W-:Y:S10]  /*0170*/  @P5 BRA `(.L_x_4) ;  /* 0x0000000000105947 */ /* 0x000ff40003800000 */
[----:B0-----:R-:W2:Y:S04]  /*0180*/  LDG.E R5, desc[UR4][R2.64] ;  /* 0x0000000402057981 */ /* 0x001ea8000c1e1900 */
[----:B------:R-:W2:Y:S02]  /*0190*/  LDG.E R0, desc[UR4][R2.64+0x400] ;  /* 0x0004000402007981 */ /* 0x000ea4000c1e1900 */
[----:B--2---:R-:W-:-:S05]  /*01a0*/  IMAD.IADD R5, R0, 0x1, R5 ;  /* 0x0000000100057824 */ /* 0x004fca00078e0205 */
[----:B------:R1:W-:Y:S02]  /*01b0*/  STG.E desc[UR4][R2.64], R5 ;  /* 0x0000000502007986 */ /* 0x0003e4000c101904 */
.L_x_4:
[----:B------:R-:W-:Y:S05]  /*01c0*/  BSYNC.RECONVERGENT B0 ;  /* 0x0000000000007941 */ /* 0x000fea0003800200 */
.L_x_3:
[----:B------:R-:W-:Y:S01]  /*01d0*/  BSSY.RECONVERGENT B0, `(.L_x_5) ;  /* 0x0000007000007945 */ /* 0x000fe20003800200 */
[----:B------:R-:W-:-:S03]  /*01e0*/  ISETP.NE.AND P5, PT, R7, RZ, PT ;  /* 0x000000ff0700720c */ /* 0x000fc60003fa5270 */
[----:B------:R-:W-:Y:S10]  /*01f0*/  @P6 BRA `(.L_x_6) ;  /* 0x0000000000106947 */ /* 0x000ff40003800000 */
[----:B01----:R-:W2:Y:S04]  /*0200*/  LDG.E R5, desc[UR4][R2.64] ;  /* 0x0000000402057981 */ /* 0x003ea8000c1e1900 */
[----:B------:R-:W2:Y:S02]  /*0210*/  LDG.E R0, desc[UR4][R2.64+0x200] ;  /* 0x0002000402007981 */ /* 0x000ea4000c1e1900 */
[----:B--2---:R-:W-:-:S05]  /*0220*/  IMAD.IADD R5, R0, 0x1, R5 ;  /* 0x0000000100057824 */ /* 0x004fca00078e0205 */
[----:B------:R2:W-:Y:S02]  /*0230*/  STG.E desc[UR4][R2.64], R5 ;  /* 0x0000000502007986 */ /* 0x0005e4000c101904 */
.L_x_6:
[----:B------:R-:W-:Y:S05]  /*0240*/  BSYNC.RECONVERGENT B0 ;  /* 0x0000000000007941 */ /* 0x000fea0003800200 */
.L_x_5:
[----:B------:R-:W-:Y:S01]  /*0250*/  ISETP.GT.U32.AND P6, PT, R7, 0x3f, PT ;  /* 0x0000003f0700780c */ /* 0x000fe20003fc4070 */
[----:B------:R-:W-:-:S12]  /*0260*/  BSSY.RECONVERGENT B0, `(.L_x_7) ;  /* 0x0000006000007945 */ /* 0x000fd80003800200 */
[----:B------:R-:W-:Y:S05]  /*0270*/  @P6 BRA `(.L_x_8) ;  /* 0x0000000000106947 */ /* 0x000fea0003800000 */
[----:B012---:R-:W2:Y:S04]  /*0280*/  LDG.E R5, desc[UR4][R2.64] ;  /* 0x0000000402057981 */ /* 0x007ea8000c1e1900 */
[----:B------:R-:W2:Y:S02]  /*0290*/  LDG.E R0, desc[UR4][R2.64+0x100] ;  /* 0x0001000402007981 */ /* 0x000ea4000c1e1900 */
[----:B--2---:R-:W-:-:S05]  /*02a0*/  IMAD.IADD R5, R0, 0x1, R5 ;  /* 0x0000000100057824 */ /* 0x004fca00078e0205 */
[----:B------:R3:W-:Y:S02]  /*02b0*/  STG.E desc[UR4][R2.64], R5 ;  /* 0x0000000502007986 */ /* 0x0007e4000c101904 */
.L_x_8:
[----:B------:R-:W-:Y:S05]  /*02c0*/  BSYNC.RECONVERGENT B0 ;  /* 0x0000000000007941 */ /* 0x000fea0003800200 */
.L_x_7:
[----:B------:R-:W-:Y:S04]  /*02d0*/  BSSY.RECONVERGENT B0, `(.L_x_9) ;  /* 0x0000006000007945 */ /* 0x000fe80003800200 */
[----:B------:R-:W-:Y:S05]  /*02e0*/  @P0 BRA `(.L_x_10) ;  /* 0x0000000000100947 */ /* 0x000fea0003800000 */
[----:B0123--:R-:W2:Y:S04]  /*02f0*/  LDG.E R5, desc[UR4][R2.64] ;  /* 0x0000000402057981 */ /* 0x00fea8000c1e1900 */
[----:B------:R-:W2:Y:S02]  /*0300*/  LDG.E R0, desc[UR4][R2.64+0x80] ;  /* 0x0000800402007981 */ /* 0x000ea4000c1e1900 */
[----:B--2---:R-:W-:-:S05]  /*0310*/  IMAD.IADD R5, R0, 0x1, R5 ;  /* 0x0000000100057824 */ /* 0x004fca00078e0205 */
[----:B------:R4:W-:Y:S02]  /*0320*/  STG.E desc[UR4][R2.64], R5 ;  /* 0x0000000502007986 */ /* 0x0009e4000c101904 */
.L_x_10:
[----:B------:R-:W-:Y:S05]  /*0330*/  BSYNC.RECONVERGENT B0 ;  /* 0x0000000000007941 */ /* 0x000fea0003800200 */
.L_x_9:
[----:B------:R-:W-:Y:S04]  /*0340*/  BSSY.RECONVERGENT B0, `(.L_x_11) ;  /* 0x0000006000007945 */ /* 0x000fe80003800200 */
[----:B------:R-:W-:Y:S05]  /*0350*/  @P1 BRA `(.L_x_12) ;  /* 0x0000000000101947 */ /* 0x000fea0003800000 */
[----:B01234-:R-:W2:Y:S04]  /*0360*/  LDG.E R5, desc[UR4][R2.64] ;  /* 0x0000000402057981 */ /* 0x01fea8000c1e1900 */
[----:B------:R-:W2:Y:S02]  /*0370*/  LDG.E R0, desc[UR4][R2.64+0x40] ;  /* 0x0000400402007981 */ /* 0x000ea4000c1e1900 */
[----:B--2---:R-:W-:-:S05]  /*0380*/  IMAD.IADD R5, R0, 0x1, R5 ;  /* 0x0000000100057824 */ /* 0x004fca00078e0205 */
[----:B------:R0:W-:Y:S02]  /*0390*/  STG.E desc[UR4][R2.64], R5 ;  /* 0x0000000502007986 */ /* 0x0001e4000c101904 */
.L_x_12:
[----:B------:R-:W-:Y:S05]  /*03a0*/  BSYNC.RECONVERGENT B0 ;  /* 0x0000000000007941 */ /* 0x000fea0003800200 */
.L_x_11:
[----:B------:R-:W-:Y:S04]  /*03b0*/  BSSY.RECONVERGENT B0, `(.L_x_13) ;  /* 0x0000006000007945 */ /* 0x000fe80003800200 */
[----:B------:R-:W-:Y:S05]  /*03c0*/  @P2 BRA `(.L_x_14) ;  /* 0x0000000000102947 */ /* 0x000fea0003800000 */
[----:B01234-:R-:W2:Y:S04]  /*03d0*/  LDG.E R5, desc[UR4][R2.64] ;  /* 0x0000000402057981 */ /* 0x01fea8000c1e1900 */
[----:B------:R-:W2:Y:S02]  /*03e0*/  LDG.E R0, desc[UR4][R2.64+0x20] ;  /* 0x0000200402007981 */ /* 0x000ea4000c1e1900 */
[----:B--2---:R-:W-:-:S05]  /*03f0*/  IMAD.IADD R5, R0, 0x1, R5 ;  /* 0x0000000100057824 */ /* 0x004fca00078e0205 */
[----:B------:R0:W-:Y:S02]  /*0400*/  STG.E desc[UR4][R2.64], R5 ;  /* 0x0000000502007986 */ /* 0x0001e4000c101904 */
.L_x_14:
[----:B------:R-:W-:Y:S05]  /*0410*/  BSYNC.RECONVERGENT B0 ;  /* 0x0000000000007941 */ /* 0x000fea0003800200 */
.L_x_13:
[----:B------:R-:W-:Y:S04]  /*0420*/  BSSY.RECONVERGENT B0, `(.L_x_15) ;  /* 0x0000006000007945 */ /* 0x000fe80003800200 */
[----:B------:R-:W-:Y:S05]  /*0430*/  @P3 BRA `(.L_x_16) ;  /* 0x0000000000103947 */ /* 0x000fea0003800000 */
[----:B01234-:R-:W2:Y:S04]  /*0440*/  LDG.E R5, desc[UR4][R2.64] ;  /* 0x0000000402057981 */ /* 0x01fea8000c1e1900 */
[----:B------:R-:W2:Y:S02]  /*0450*/  LDG.E R0, desc[UR4][R2.64+0x10] ;  /* 0x0000100402007981 */ /* 0x000ea4000c1e1900 */
[----:B--2---:R-:W-:-:S05]  /*0460*/  IMAD.IADD R5, R0, 0x1, R5 ;  /* 0x0000000100057824 */ /* 0x004fca00078e0205 */
[----:B------:R0:W-:Y:S02]  /*0470*/  STG.E desc[UR4][R2.64], R5 ;  /* 0x0000000502007986 */ /* 0x0001e4000c101904 */
.L_x_16:
[----:B------:R-:W-:Y:S05]  /*0480*/  BSYNC.RECONVERGENT B0 ;  /* 0x0000000000007941 */ /* 0x000fea0003800200 */
.L_x_15:
[----:B------:R-:W-:Y:S04]  /*0490*/  BSSY.RECONVERGENT B0, `(.L_x_17) ;  /* 0x0000006000007945 */ /* 0x000fe80003800200 */
[----:B------:R-:W-:Y:S05]  /*04a0*/  @P4 BRA `(.L_x_18) ;  /* 0x0000000000104947 */ /* 0x000fea0003800000 */
[----:B01234-:R-:W2:Y:S04]  /*04b0*/  LDG.E R5, desc[UR4][R2.64] ;  /* 0x0000000402057981 */ /* 0x01fea8000c1e1900 */
[----:B------:R-:W2:Y:S02]  /*04c0*/  LDG.E R0, desc[UR4][R2.64+0x8] ;  /* 0x0000080402007981 */ /* 0x000ea4000c1e1900 */
[----:B--2---:R-:W-:-:S05]  /*04d0*/  IMAD.IADD R5, R0, 0x1, R5 ;  /* 0x0000000100057824 */ /* 0x004fca00078e0205 */
[----:B------:R0:W-:Y:S02]  /*04e0*/  STG.E desc[UR4][R2.64], R5 ;  /* 0x0000000502007986 */ /* 0x0001e4000c101904 */
.L_x_18:
[----:B------:R-:W-:Y:S05]  /*04f0*/  BSYNC.RECONVERGENT B0 ;  /* 0x0000000000007941 */ /* 0x000fea0003800200 */
.L_x_17:
[----:B------:R-:W-:Y:S05]  /*0500*/  @P5 EXIT ;  /* 0x000000000000594d */ /* 0x000fea0003800000 */
[----:B------:R-:W5:Y:S01]  /*0510*/  LDC.64 R6, c[0x0][0x380] ;  /* 0x0000e000ff067b82 */ /* 0x000f620000000a00 */
[----:B------:R-:W2:Y:S04]  /*0520*/  LDG.E R9, desc[UR4][R2.64] ;  /* 0x0000000402097981 */ /* 0x000ea8000c1e1900 */
[----:B-----5:R-:W5:Y:S03]  /*0530*/  LDG.E R0, desc[UR4][R6.64+0x4] ;  /* 0x0000040406007981 */ /* 0x020f66000c1e1900 */
[----:B01234-:R-:W0:Y:S01]  /*0540*/  LDC.64 R4, c[0x0][0x388] ;  /* 0x0000e200ff047b82 */ /* 0x01fe220000000a00 */
[----:B-----5:R-:W-:-:S05]  /*0550*/  IMAD.IADD R9, R0, 0x1, R9 ;  /* 0x0000000100097824 */ /* 0x020fca00078e0209 */
[----:B------:R-:W-:Y:S04]  /*0560*/  STG.E desc[UR4][R2.64], R9 ;  /* 0x0000000902007986 */ /* 0x000fe8000c101904 */
[----:B------:R-:W0:Y:S04]  /*0570*/  LDG.E R11, desc[UR4][R6.64] ;  /* 0x00000004060b7981 */ /* 0x000e28000c1e1900 */
[----:B0-----:R-:W-:Y:S01]  /*0580*/  STG.E desc[UR4][R4.64], R11 ;  /* 0x0000000b04007986 */ /* 0x001fe2000c101904 */
[----:B------:R-:W-:Y:S05]  /*0590*/  EXIT ;  /* 0x000000000000794d */ /* 0x000fea0003800000 */
.L_x_19:
        /* <DEDUP_REMOVED lines=14> */
.L_x_21:


//--------------------- .nv.shared._Z22kernel_divergent_fixedPiS_ --------------------------
	.section	.nv.shared._Z22kernel_divergent_fixedPiS_,"aw",@nobits
	.sectionflags	@""
	.align	4
.nv.shared._Z22kernel_divergent_fixedPiS_:
	.zero		5120


//--------------------- .nv.shared.reserved.0     --------------------------
	.section	.nv.shared.reserved.0,"aw",@nobits
	.weak		__nv_reservedSMEM_offset_0_alias
	.size		__nv_reservedSMEM_offset_0_alias, 0, 64
	.other		__nv_reservedSMEM_offset_0_alias,@"STO_CUDA_RESERVED_SHARED STV_DEFAULT"
__nv_reservedSMEM_offset_0_alias:
	.zero		0
	.zero		64


//--------------------- .nv.constant0._Z22kernel_divergent_fixedPiS_ --------------------------
	.section	.nv.constant0._Z22kernel_divergent_fixedPiS_,"a",@progbits
	.sectionflags	@""
	.align	4
.nv.constant0._Z22kernel_divergent_fixedPiS_:
	.zero		912


//--------------------- .nv.constant0._Z16kernel_divergentPiS_ --------------------------
	.section	.nv.constant0._Z16kernel_divergentPiS_,"a",@progbits
	.sectionflags	@""
	.align	4
.nv.constant0._Z16kernel_divergentPiS_:
	.zero		912


//--------------------- SYMBOLS --------------------------

	.type		.nv.reservedSmem.offset0,@object
	.size		.nv.reservedSmem.offset0,0x4
	.type		.nv.reservedSmem.cap,@object
	.size		.nv.reservedSmem.cap,0x4
